//
// Generated by NVIDIA NVVM Compiler
//
// Compiler Build ID: CL-36424714
// Cuda compilation tools, release 13.0, V13.0.88
// Based on NVVM 20.0.0
//

.version 9.0
.target sm_100
.address_size 64

	// .globl	_Z17convertFp32ToFp16P6__halfPfi

.visible .entry _Z17convertFp32ToFp16P6__halfPfi(
	.param .u64 .ptr .align 1 _Z17convertFp32ToFp16P6__halfPfi_param_0,
	.param .u64 .ptr .align 1 _Z17convertFp32ToFp16P6__halfPfi_param_1,
	.param .u32 _Z17convertFp32ToFp16P6__halfPfi_param_2
)
{
	.reg .pred 	%p<2>;
	.reg .b16 	%rs<2>;
	.reg .b32 	%r<6>;
	.reg .b32 	%f<2>;
	.reg .b64 	%rd<9>;

	ld.param.u64 	%rd1, [_Z17convertFp32ToFp16P6__halfPfi_param_0];
	ld.param.u64 	%rd2, [_Z17convertFp32ToFp16P6__halfPfi_param_1];
	ld.param.u32 	%r2, [_Z17convertFp32ToFp16P6__halfPfi_param_2];
	mov.u32 	%r3, %ntid.x;
	mov.u32 	%r4, %ctaid.x;
	mov.u32 	%r5, %tid.x;
	mad.lo.s32 	%r1, %r3, %r4, %r5;
	setp.ge.s32 	%p1, %r1, %r2;
	@%p1 bra 	$L__BB0_2;
	cvta.to.global.u64 	%rd3, %rd2;
	cvta.to.global.u64 	%rd4, %rd1;
	mul.wide.s32 	%rd5, %r1, 2;
	add.s64 	%rd6, %rd4, %rd5;
	mul.wide.s32 	%rd7, %r1, 4;
	add.s64 	%rd8, %rd3, %rd7;
	ld.global.f32 	%f1, [%rd8];
	// begin inline asm
	{  cvt.rn.f16.f32 %rs1, %f1;}

	// end inline asm
	st.global.u16 	[%rd6], %rs1;
$L__BB0_2:
	ret;

}
	// .globl	_Z13matmuls_basicPfS_S_i
.visible .entry _Z13matmuls_basicPfS_S_i(
	.param .u64 .ptr .align 1 _Z13matmuls_basicPfS_S_i_param_0,
	.param .u64 .ptr .align 1 _Z13matmuls_basicPfS_S_i_param_1,
	.param .u64 .ptr .align 1 _Z13matmuls_basicPfS_S_i_param_2,
	.param .u32 _Z13matmuls_basicPfS_S_i_param_3
)
{
	.reg .b32 	%r<25>;
	.reg .b32 	%f<50>;
	.reg .b64 	%rd<43>;

	ld.param.u64 	%rd1, [_Z13matmuls_basicPfS_S_i_param_0];
	ld.param.u64 	%rd2, [_Z13matmuls_basicPfS_S_i_param_1];
	ld.param.u64 	%rd3, [_Z13matmuls_basicPfS_S_i_param_2];
	cvta.to.global.u64 	%rd4, %rd3;
	mov.u32 	%r1, %ctaid.x;
	shl.b32 	%r2, %r1, 8;
	mov.u32 	%r3, %tid.y;
	shl.b32 	%r4, %r3, 4;
	mov.u32 	%r5, %tid.x;
	add.s32 	%r6, %r4, %r5;
	add.s32 	%r7, %r2, %r6;
	add.s32 	%r8, %r2, %r4;
	add.s32 	%r9, %r2, %r5;
	mul.wide.s32 	%rd5, %r7, 4;
	add.s64 	%rd6, %rd4, %rd5;
	ld.global.f32 	%f1, [%rd6];
	cvta.to.global.u64 	%rd7, %rd1;
	cvta.to.global.u64 	%rd8, %rd2;
	mul.wide.u32 	%rd9, %r8, 4;
	add.s64 	%rd10, %rd7, %rd9;
	ld.global.f32 	%f2, [%rd10];
	mul.wide.u32 	%rd11, %r9, 4;
	add.s64 	%rd12, %rd8, %rd11;
	ld.global.f32 	%f3, [%rd12];
	fma.rn.f32 	%f4, %f2, %f3, %f1;
	st.global.f32 	[%rd6], %f4;
	ld.global.f32 	%f5, [%rd10+4];
	add.s32 	%r10, %r9, 16;
	mul.wide.u32 	%rd13, %r10, 4;
	add.s64 	%rd14, %rd8, %rd13;
	ld.global.f32 	%f6, [%rd14];
	fma.rn.f32 	%f7, %f5, %f6, %f4;
	st.global.f32 	[%rd6], %f7;
	ld.global.f32 	%f8, [%rd10+8];
	add.s32 	%r11, %r9, 32;
	mul.wide.u32 	%rd15, %r11, 4;
	add.s64 	%rd16, %rd8, %rd15;
	ld.global.f32 	%f9, [%rd16];
	fma.rn.f32 	%f10, %f8, %f9, %f7;
	st.global.f32 	[%rd6], %f10;
	ld.global.f32 	%f11, [%rd10+12];
	add.s32 	%r12, %r9, 48;
	mul.wide.u32 	%rd17, %r12, 4;
	add.s64 	%rd18, %rd8, %rd17;
	ld.global.f32 	%f12, [%rd18];
	fma.rn.f32 	%f13, %f11, %f12, %f10;
	st.global.f32 	[%rd6], %f13;
	ld.global.f32 	%f14, [%rd10+16];
	add.s32 	%r13, %r9, 64;
	mul.wide.u32 	%rd19, %r13, 4;
	add.s64 	%rd20, %rd8, %rd19;
	ld.global.f32 	%f15, [%rd20];
	fma.rn.f32 	%f16, %f14, %f15, %f13;
	st.global.f32 	[%rd6], %f16;
	ld.global.f32 	%f17, [%rd10+20];
	add.s32 	%r14, %r9, 80;
	mul.wide.u32 	%rd21, %r14, 4;
	add.s64 	%rd22, %rd8, %rd21;
	ld.global.f32 	%f18, [%rd22];
	fma.rn.f32 	%f19, %f17, %f18, %f16;
	st.global.f32 	[%rd6], %f19;
	ld.global.f32 	%f20, [%rd10+24];
	add.s32 	%r15, %r9, 96;
	mul.wide.u32 	%rd23, %r15, 4;
	add.s64 	%rd24, %rd8, %rd23;
	ld.global.f32 	%f21, [%rd24];
	fma.rn.f32 	%f22, %f20, %f21, %f19;
	st.global.f32 	[%rd6], %f22;
	ld.global.f32 	%f23, [%rd10+28];
	add.s32 	%r16, %r9, 112;
	mul.wide.u32 	%rd25, %r16, 4;
	add.s64 	%rd26, %rd8, %rd25;
	ld.global.f32 	%f24, [%rd26];
	fma.rn.f32 	%f25, %f23, %f24, %f22;
	st.global.f32 	[%rd6], %f25;
	ld.global.f32 	%f26, [%rd10+32];
	add.s32 	%r17, %r9, 128;
	mul.wide.u32 	%rd27, %r17, 4;
	add.s64 	%rd28, %rd8, %rd27;
	ld.global.f32 	%f27, [%rd28];
	fma.rn.f32 	%f28, %f26, %f27, %f25;
	st.global.f32 	[%rd6], %f28;
	ld.global.f32 	%f29, [%rd10+36];
	add.s32 	%r18, %r9, 144;
	mul.wide.u32 	%rd29, %r18, 4;
	add.s64 	%rd30, %rd8, %rd29;
	ld.global.f32 	%f30, [%rd30];
	fma.rn.f32 	%f31, %f29, %f30, %f28;
	st.global.f32 	[%rd6], %f31;
	ld.global.f32 	%f32, [%rd10+40];
	add.s32 	%r19, %r9, 160;
	mul.wide.u32 	%rd31, %r19, 4;
	add.s64 	%rd32, %rd8, %rd31;
	ld.global.f32 	%f33, [%rd32];
	fma.rn.f32 	%f34, %f32, %f33, %f31;
	st.global.f32 	[%rd6], %f34;
	ld.global.f32 	%f35, [%rd10+44];
	add.s32 	%r20, %r9, 176;
	mul.wide.u32 	%rd33, %r20, 4;
	add.s64 	%rd34, %rd8, %rd33;
	ld.global.f32 	%f36, [%rd34];
	fma.rn.f32 	%f37, %f35, %f36, %f34;
	st.global.f32 	[%rd6], %f37;
	ld.global.f32 	%f38, [%rd10+48];
	add.s32 	%r21, %r9, 192;
	mul.wide.u32 	%rd35, %r21, 4;
	add.s64 	%rd36, %rd8, %rd35;
	ld.global.f32 	%f39, [%rd36];
	fma.rn.f32 	%f40, %f38, %f39, %f37;
	st.global.f32 	[%rd6], %f40;
	ld.global.f32 	%f41, [%rd10+52];
	add.s32 	%r22, %r9, 208;
	mul.wide.u32 	%rd37, %r22, 4;
	add.s64 	%rd38, %rd8, %rd37;
	ld.global.f32 	%f42, [%rd38];
	fma.rn.f32 	%f43, %f41, %f42, %f40;
	st.global.f32 	[%rd6], %f43;
	ld.global.f32 	%f44, [%rd10+56];
	add.s32 	%r23, %r9, 224;
	mul.wide.u32 	%rd39, %r23, 4;
	add.s64 	%rd40, %rd8, %rd39;
	ld.global.f32 	%f45, [%rd40];
	fma.rn.f32 	%f46, %f44, %f45, %f43;
	st.global.f32 	[%rd6], %f46;
	ld.global.f32 	%f47, [%rd10+60];
	add.s32 	%r24, %r9, 240;
	mul.wide.u32 	%rd41, %r24, 4;
	add.s64 	%rd42, %rd8, %rd41;
	ld.global.f32 	%f48, [%rd42];
	fma.rn.f32 	%f49, %f47, %f48, %f46;
	st.global.f32 	[%rd6], %f49;
	ret;

}
	// .globl	_Z18matmuls_basic_halfP6__halfS0_Pfi
.visible .entry _Z18matmuls_basic_halfP6__halfS0_Pfi(
	.param .u64 .ptr .align 1 _Z18matmuls_basic_halfP6__halfS0_Pfi_param_0,
	.param .u64 .ptr .align 1 _Z18matmuls_basic_halfP6__halfS0_Pfi_param_1,
	.param .u64 .ptr .align 1 _Z18matmuls_basic_halfP6__halfS0_Pfi_param_2,
	.param .u32 _Z18matmuls_basic_halfP6__halfS0_Pfi_param_3
)
{
	.reg .b16 	%rs<99>;
	.reg .b32 	%r<25>;
	.reg .b32 	%f<3>;
	.reg .b64 	%rd<43>;

	ld.param.u64 	%rd1, [_Z18matmuls_basic_halfP6__halfS0_Pfi_param_0];
	ld.param.u64 	%rd2, [_Z18matmuls_basic_halfP6__halfS0_Pfi_param_1];
	ld.param.u64 	%rd3, [_Z18matmuls_basic_halfP6__halfS0_Pfi_param_2];
	mov.u32 	%r1, %ctaid.x;
	shl.b32 	%r2, %r1, 8;
	mov.u32 	%r3, %tid.y;
	shl.b32 	%r4, %r3, 4;
	mov.u32 	%r5, %tid.x;
	add.s32 	%r6, %r4, %r5;
	add.s32 	%r7, %r2, %r6;
	mov.f32 	%f1, 0f00000000;
	// begin inline asm
	{  cvt.rn.f16.f32 %rs1, %f1;}

	// end inline asm
	add.s32 	%r8, %r2, %r4;
	add.s32 	%r9, %r2, %r5;
	cvta.to.global.u64 	%rd4, %rd1;
	cvta.to.global.u64 	%rd5, %rd2;
	mul.wide.u32 	%rd6, %r8, 2;
	add.s64 	%rd7, %rd4, %rd6;
	ld.global.u16 	%rs3, [%rd7];
	mul.wide.u32 	%rd8, %r9, 2;
	add.s64 	%rd9, %rd5, %rd8;
	ld.global.u16 	%rs4, [%rd9];
	// begin inline asm
	{mul.f16 %rs2,%rs3,%rs4;
}
	// end inline asm
	// begin inline asm
	{add.f16 %rs5,%rs1,%rs2;
}
	// end inline asm
	ld.global.u16 	%rs9, [%rd7+2];
	add.s32 	%r10, %r9, 16;
	mul.wide.u32 	%rd10, %r10, 2;
	add.s64 	%rd11, %rd5, %rd10;
	ld.global.u16 	%rs10, [%rd11];
	// begin inline asm
	{mul.f16 %rs8,%rs9,%rs10;
}
	// end inline asm
	// begin inline asm
	{add.f16 %rs11,%rs5,%rs8;
}
	// end inline asm
	ld.global.u16 	%rs15, [%rd7+4];
	add.s32 	%r11, %r9, 32;
	mul.wide.u32 	%rd12, %r11, 2;
	add.s64 	%rd13, %rd5, %rd12;
	ld.global.u16 	%rs16, [%rd13];
	// begin inline asm
	{mul.f16 %rs14,%rs15,%rs16;
}
	// end inline asm
	// begin inline asm
	{add.f16 %rs17,%rs11,%rs14;
}
	// end inline asm
	ld.global.u16 	%rs21, [%rd7+6];
	add.s32 	%r12, %r9, 48;
	mul.wide.u32 	%rd14, %r12, 2;
	add.s64 	%rd15, %rd5, %rd14;
	ld.global.u16 	%rs22, [%rd15];
	// begin inline asm
	{mul.f16 %rs20,%rs21,%rs22;
}
	// end inline asm
	// begin inline asm
	{add.f16 %rs23,%rs17,%rs20;
}
	// end inline asm
	ld.global.u16 	%rs27, [%rd7+8];
	add.s32 	%r13, %r9, 64;
	mul.wide.u32 	%rd16, %r13, 2;
	add.s64 	%rd17, %rd5, %rd16;
	ld.global.u16 	%rs28, [%rd17];
	// begin inline asm
	{mul.f16 %rs26,%rs27,%rs28;
}
	// end inline asm
	// begin inline asm
	{add.f16 %rs29,%rs23,%rs26;
}
	// end inline asm
	ld.global.u16 	%rs33, [%rd7+10];
	add.s32 	%r14, %r9, 80;
	mul.wide.u32 	%rd18, %r14, 2;
	add.s64 	%rd19, %rd5, %rd18;
	ld.global.u16 	%rs34, [%rd19];
	// begin inline asm
	{mul.f16 %rs32,%rs33,%rs34;
}
	// end inline asm
	// begin inline asm
	{add.f16 %rs35,%rs29,%rs32;
}
	// end inline asm
	ld.global.u16 	%rs39, [%rd7+12];
	add.s32 	%r15, %r9, 96;
	mul.wide.u32 	%rd20, %r15, 2;
	add.s64 	%rd21, %rd5, %rd20;
	ld.global.u16 	%rs40, [%rd21];
	// begin inline asm
	{mul.f16 %rs38,%rs39,%rs40;
}
	// end inline asm
	// begin inline asm
	{add.f16 %rs41,%rs35,%rs38;
}
	// end inline asm
	ld.global.u16 	%rs45, [%rd7+14];
	add.s32 	%r16, %r9, 112;
	mul.wide.u32 	%rd22, %r16, 2;
	add.s64 	%rd23, %rd5, %rd22;
	ld.global.u16 	%rs46, [%rd23];
	// begin inline asm
	{mul.f16 %rs44,%rs45,%rs46;
}
	// end inline asm
	// begin inline asm
	{add.f16 %rs47,%rs41,%rs44;
}
	// end inline asm
	ld.global.u16 	%rs51, [%rd7+16];
	add.s32 	%r17, %r9, 128;
	mul.wide.u32 	%rd24, %r17, 2;
	add.s64 	%rd25, %rd5, %rd24;
	ld.global.u16 	%rs52, [%rd25];
	// begin inline asm
	{mul.f16 %rs50,%rs51,%rs52;
}
	// end inline asm
	// begin inline asm
	{add.f16 %rs53,%rs47,%rs50;
}
	// end inline asm
	ld.global.u16 	%rs57, [%rd7+18];
	add.s32 	%r18, %r9, 144;
	mul.wide.u32 	%rd26, %r18, 2;
	add.s64 	%rd27, %rd5, %rd26;
	ld.global.u16 	%rs58, [%rd27];
	// begin inline asm
	{mul.f16 %rs56,%rs57,%rs58;
}
	// end inline asm
	// begin inline asm
	{add.f16 %rs59,%rs53,%rs56;
}
	// end inline asm
	ld.global.u16 	%rs63, [%rd7+20];
	add.s32 	%r19, %r9, 160;
	mul.wide.u32 	%rd28, %r19, 2;
	add.s64 	%rd29, %rd5, %rd28;
	ld.global.u16 	%rs64, [%rd29];
	// begin inline asm
	{mul.f16 %rs62,%rs63,%rs64;
}
	// end inline asm
	// begin inline asm
	{add.f16 %rs65,%rs59,%rs62;
}
	// end inline asm
	ld.global.u16 	%rs69, [%rd7+22];
	add.s32 	%r20, %r9, 176;
	mul.wide.u32 	%rd30, %r20, 2;
	add.s64 	%rd31, %rd5, %rd30;
	ld.global.u16 	%rs70, [%rd31];
	// begin inline asm
	{mul.f16 %rs68,%rs69,%rs70;
}
	// end inline asm
	// begin inline asm
	{add.f16 %rs71,%rs65,%rs68;
}
	// end inline asm
	ld.global.u16 	%rs75, [%rd7+24];
	add.s32 	%r21, %r9, 192;
	mul.wide.u32 	%rd32, %r21, 2;
	add.s64 	%rd33, %rd5, %rd32;
	ld.global.u16 	%rs76, [%rd33];
	// begin inline asm
	{mul.f16 %rs74,%rs75,%rs76;
}
	// end inline asm
	// begin inline asm
	{add.f16 %rs77,%rs71,%rs74;
}
	// end inline asm
	ld.global.u16 	%rs81, [%rd7+26];
	add.s32 	%r22, %r9, 208;
	mul.wide.u32 	%rd34, %r22, 2;
	add.s64 	%rd35, %rd5, %rd34;
	ld.global.u16 	%rs82, [%rd35];
	// begin inline asm
	{mul.f16 %rs80,%rs81,%rs82;
}
	// end inline asm
	// begin inline asm
	{add.f16 %rs83,%rs77,%rs80;
}
	// end inline asm
	ld.global.u16 	%rs87, [%rd7+28];
	add.s32 	%r23, %r9, 224;
	mul.wide.u32 	%rd36, %r23, 2;
	add.s64 	%rd37, %rd5, %rd36;
	ld.global.u16 	%rs88, [%rd37];
	// begin inline asm
	{mul.f16 %rs86,%rs87,%rs88;
}
	// end inline asm
	// begin inline asm
	{add.f16 %rs89,%rs83,%rs86;
}
	// end inline asm
	ld.global.u16 	%rs93, [%rd7+30];
	add.s32 	%r24, %r9, 240;
	mul.wide.u32 	%rd38, %r24, 2;
	add.s64 	%rd39, %rd5, %rd38;
	ld.global.u16 	%rs94, [%rd39];
	// begin inline asm
	{mul.f16 %rs92,%rs93,%rs94;
}
	// end inline asm
	// begin inline asm
	{add.f16 %rs95,%rs89,%rs92;
}
	// end inline asm
	cvta.to.global.u64 	%rd40, %rd3;
	// begin inline asm
	{  cvt.f32.f16 %f2, %rs95;}

	// end inline asm
	mul.wide.s32 	%rd41, %r7, 4;
	add.s64 	%rd42, %rd40, %rd41;
	st.global.f32 	[%rd42], %f2;
	ret;

}


// ===== COMPILED SASS (sm_100) =====

	.target	sm_100

	.elftype	@"ET_EXEC"


//--------------------- .note.nv.tkinfo           --------------------------
	.section	.note.nv.tkinfo,"",@"SHT_NOTE"
	.sectionflags	@"SHF_NOTE_NV_TKINFO"
	.tkinfo
        /*0018*/ 	.word	0x00000002
        /*0030*/ 	.string	""
        /*0030*/ 	.string	"ptxas"
        /*0030*/ 	.string	"Cuda compilation tools, release 13.0, V13.0.88"
        /*0030*/ 	.string	"Build cuda_13.0.r13.0/compiler.36424714_0"
        /*0030*/ 	.string	"-arch sm_100 -m 64 "



//--------------------- .note.nv.cuinfo           --------------------------
	.section	.note.nv.cuinfo,"",@"SHT_NOTE"
	.sectionflags	@"SHF_NOTE_NV_CUINFO"
        /*0018*/ 	.short	0x0002
        /*001a*/ 	.short	0x0064
        /*001c*/ 	.short	0x0082
	.zero		2


//--------------------- .nv.info                  --------------------------
	.section	.nv.info,"",@"SHT_CUDA_INFO"
	.align	4


	//----- nvinfo : EIATTR_REGCOUNT
	.align		4
        /*0000*/ 	.byte	0x04, 0x2f
        /*0002*/ 	.short	(.L_1 - .L_0)
	.align		4
.L_0:
        /*0004*/ 	.word	index@(_Z17convertFp32ToFp16P6__halfPfi)
        /*0008*/ 	.word	0x0000000a


	//----- nvinfo : EIATTR_FRAME_SIZE
	.align		4
.L_1:
        /*000c*/ 	.byte	0x04, 0x11
        /*000e*/ 	.short	(.L_3 - .L_2)
	.align		4
.L_2:
        /*0010*/ 	.word	index@(_Z17convertFp32ToFp16P6__halfPfi)
        /*0014*/ 	.word	0x00000000


	//----- nvinfo : EIATTR_REGCOUNT
	.align		4
.L_3:
        /*0018*/ 	.byte	0x04, 0x2f
        /*001a*/ 	.short	(.L_5 - .L_4)
	.align		4
.L_4:
        /*001c*/ 	.word	index@(_Z13matmuls_basicPfS_S_i)
        /*0020*/ 	.word	0x00000018


	//----- nvinfo : EIATTR_FRAME_SIZE
	.align		4
.L_5:
        /*0024*/ 	.byte	0x04, 0x11
        /*0026*/ 	.short	(.L_7 - .L_6)
	.align		4
.L_6:
        /*0028*/ 	.word	index@(_Z13matmuls_basicPfS_S_i)
        /*002c*/ 	.word	0x00000000


	//----- nvinfo : EIATTR_REGCOUNT
	.align		4
.L_7:
        /*0030*/ 	.byte	0x04, 0x2f
        /*0032*/ 	.short	(.L_9 - .L_8)
	.align		4
.L_8:
        /*0034*/ 	.word	index@(_Z18matmuls_basic_halfP6__halfS0_Pfi)
        /*0038*/ 	.word	0x00000020


	//----- nvinfo : EIATTR_FRAME_SIZE
	.align		4
.L_9:
        /*003c*/ 	.byte	0x04, 0x11
        /*003e*/ 	.short	(.L_11 - .L_10)
	.align		4
.L_10:
        /*0040*/ 	.word	index@(_Z18matmuls_basic_halfP6__halfS0_Pfi)
        /*0044*/ 	.word	0x00000000


	//----- nvinfo : EIATTR_MIN_STACK_SIZE
	.align		4
.L_11:
        /*0048*/ 	.byte	0x04, 0x12
        /*004a*/ 	.short	(.L_13 - .L_12)
	.align		4
.L_12:
        /*004c*/ 	.word	index@(_Z18matmuls_basic_halfP6__halfS0_Pfi)
        /*0050*/ 	.word	0x00000000


	//----- nvinfo : EIATTR_MIN_STACK_SIZE
	.align		4
.L_13:
        /*0054*/ 	.byte	0x04, 0x12
        /*0056*/ 	.short	(.L_15 - .L_14)
	.align		4
.L_14:
        /*0058*/ 	.word	index@(_Z13matmuls_basicPfS_S_i)
        /*005c*/ 	.word	0x00000000


	//----- nvinfo : EIATTR_MIN_STACK_SIZE
	.align		4
.L_15:
        /*0060*/ 	.byte	0x04, 0x12
        /*0062*/ 	.short	(.L_17 - .L_16)
	.align		4
.L_16:
        /*0064*/ 	.word	index@(_Z17convertFp32ToFp16P6__halfPfi)
        /*0068*/ 	.word	0x00000000
.L_17:


//--------------------- .nv.compat                --------------------------
	.section	.nv.compat,"",@"SHT_CUDA_COMPAT_INFO"
	.align	4
        /*0000*/ 	.byte	0x02, 0x09, 0x00, 0x00, 0x02, 0x02, 0x01, 0x00, 0x02, 0x05, 0x05, 0x00, 0x03, 0x07, 0x01, 0x01
        /*0010*/ 	.byte	0x02, 0x03, 0x00, 0x00, 0x02, 0x06, 0x01, 0x00, 0x04, 0x0b, 0x08, 0x00, 0x09, 0x00, 0x00, 0x00
        /*0020*/ 	.byte	0x00, 0x00, 0x00, 0x00


//--------------------- .nv.info._Z18matmuls_basic_halfP6__halfS0_Pfi --------------------------
	.section	.nv.info._Z18matmuls_basic_halfP6__halfS0_Pfi,"",@"SHT_CUDA_INFO"
	.sectionflags	@""
	.align	4


	//----- nvinfo : EIATTR_CUDA_API_VERSION
	.align		4
        /*0000*/ 	.byte	0x04, 0x37
        /*0002*/ 	.short	(.L_19 - .L_18)
.L_18:
        /*0004*/ 	.word	0x00000082


	//----- nvinfo : EIATTR_KPARAM_INFO
	.align		4
.L_19:
        /*0008*/ 	.byte	0x04, 0x17
        /*000a*/ 	.short	(.L_21 - .L_20)
.L_20:
        /*000c*/ 	.word	0x00000000
        /*0010*/ 	.short	0x0003
        /*0012*/ 	.short	0x0018
        /*0014*/ 	.byte	0x00, 0xf0, 0x11, 0x00


	//----- nvinfo : EIATTR_KPARAM_INFO
	.align		4
.L_21:
        /*0018*/ 	.byte	0x04, 0x17
        /*001a*/ 	.short	(.L_23 - .L_22)
.L_22:
        /*001c*/ 	.word	0x00000000
        /*0020*/ 	.short	0x0002
        /*0022*/ 	.short	0x0010
        /*0024*/ 	.byte	0x00, 0xf5, 0x21, 0x00


	//----- nvinfo : EIATTR_KPARAM_INFO
	.align		4
.L_23:
        /*0028*/ 	.byte	0x04, 0x17
        /*002a*/ 	.short	(.L_25 - .L_24)
.L_24:
        /*002c*/ 	.word	0x00000000
        /*0030*/ 	.short	0x0001
        /*0032*/ 	.short	0x0008
        /*0034*/ 	.byte	0x00, 0xf5, 0x21, 0x00


	//----- nvinfo : EIATTR_KPARAM_INFO
	.align		4
.L_25:
        /*0038*/ 	.byte	0x04, 0x17
        /*003a*/ 	.short	(.L_27 - .L_26)
.L_26:
        /*003c*/ 	.word	0x00000000
        /*0040*/ 	.short	0x0000
        /*0042*/ 	.short	0x0000
        /*0044*/ 	.byte	0x00, 0xf5, 0x21, 0x00


	//----- nvinfo : EIATTR_SPARSE_MMA_MASK
	.align		4
.L_27:
        /*0048*/ 	.byte	0x03, 0x50
        /*004a*/ 	.short	0x0000


	//----- nvinfo : EIATTR_MAXREG_COUNT
	.align		4
        /*004c*/ 	.byte	0x03, 0x1b
        /*004e*/ 	.short	0x00ff


	//----- nvinfo : EIATTR_MERCURY_ISA_VERSION
	.align		4
        /*0050*/ 	.byte	0x03, 0x5f
        /*0052*/ 	.short	0x0101


	//----- nvinfo : EIATTR_VRC_CTA_INIT_COUNT
	.align		4
        /*0054*/ 	.byte	0x02, 0x4a
	.zero		1
	.zero		1


	//----- nvinfo : EIATTR_EXIT_INSTR_OFFSETS
	.align		4
        /*0058*/ 	.byte	0x04, 0x1c
        /*005a*/ 	.short	(.L_29 - .L_28)


	//   ....[0]....
.L_28:
        /*005c*/ 	.word	0x00000600


	//----- nvinfo : EIATTR_CBANK_PARAM_SIZE
	.align		4
.L_29:
        /*0060*/ 	.byte	0x03, 0x19
        /*0062*/ 	.short	0x001c


	//----- nvinfo : EIATTR_PARAM_CBANK
	.align		4
        /*0064*/ 	.byte	0x04, 0x0a
        /*0066*/ 	.short	(.L_31 - .L_30)
	.align		4
.L_30:
        /*0068*/ 	.word	index@(.nv.constant0._Z18matmuls_basic_halfP6__halfS0_Pfi)
        /*006c*/ 	.short	0x0380
        /*006e*/ 	.short	0x001c


	//----- nvinfo : EIATTR_SW_WAR
	.align		4
.L_31:
        /*0070*/ 	.byte	0x04, 0x36
        /*0072*/ 	.short	(.L_33 - .L_32)
.L_32:
        /*0074*/ 	.word	0x00000008
.L_33:


//--------------------- .nv.info._Z13matmuls_basicPfS_S_i --------------------------
	.section	.nv.info._Z13matmuls_basicPfS_S_i,"",@"SHT_CUDA_INFO"
	.sectionflags	@""
	.align	4


	//----- nvinfo : EIATTR_CUDA_API_VERSION
	.align		4
        /*0000*/ 	.byte	0x04, 0x37
        /*0002*/ 	.short	(.L_35 - .L_34)
.L_34:
        /*0004*/ 	.word	0x00000082


	//----- nvinfo : EIATTR_KPARAM_INFO
	.align		4
.L_35:
        /*0008*/ 	.byte	0x04, 0x17
        /*000a*/ 	.short	(.L_37 - .L_36)
.L_36:
        /*000c*/ 	.word	0x00000000
        /*0010*/ 	.short	0x0003
        /*0012*/ 	.short	0x0018
        /*0014*/ 	.byte	0x00, 0xf0, 0x11, 0x00


	//----- nvinfo : EIATTR_KPARAM_INFO
	.align		4
.L_37:
        /*0018*/ 	.byte	0x04, 0x17
        /*001a*/ 	.short	(.L_39 - .L_38)
.L_38:
        /*001c*/ 	.word	0x00000000
        /*0020*/ 	.short	0x0002
        /*0022*/ 	.short	0x0010
        /*0024*/ 	.byte	0x00, 0xf5, 0x21, 0x00


	//----- nvinfo : EIATTR_KPARAM_INFO
	.align		4
.L_39:
        /*0028*/ 	.byte	0x04, 0x17
        /*002a*/ 	.short	(.L_41 - .L_40)
.L_40:
        /*002c*/ 	.word	0x00000000
        /*0030*/ 	.short	0x0001
        /*0032*/ 	.short	0x0008
        /*0034*/ 	.byte	0x00, 0xf5, 0x21, 0x00


	//----- nvinfo : EIATTR_KPARAM_INFO
	.align		4
.L_41:
        /*0038*/ 	.byte	0x04, 0x17
        /*003a*/ 	.short	(.L_43 - .L_42)
.L_42:
        /*003c*/ 	.word	0x00000000
        /*0040*/ 	.short	0x0000
        /*0042*/ 	.short	0x0000
        /*0044*/ 	.byte	0x00, 0xf5, 0x21, 0x00


	//----- nvinfo : EIATTR_SPARSE_MMA_MASK
	.align		4
.L_43:
        /*0048*/ 	.byte	0x03, 0x50
        /*004a*/ 	.short	0x0000


	//----- nvinfo : EIATTR_MAXREG_COUNT
	.align		4
        /*004c*/ 	.byte	0x03, 0x1b
        /*004e*/ 	.short	0x00ff


	//----- nvinfo : EIATTR_MERCURY_ISA_VERSION
	.align		4
        /*0050*/ 	.byte	0x03, 0x5f
        /*0052*/ 	.short	0x0101


	//----- nvinfo : EIATTR_VRC_CTA_INIT_COUNT
	.align		4
        /*0054*/ 	.byte	0x02, 0x4a
	.zero		1
	.zero		1


	//----- nvinfo : EIATTR_EXIT_INSTR_OFFSETS
	.align		4
        /*0058*/ 	.byte	0x04, 0x1c
        /*005a*/ 	.short	(.L_45 - .L_44)


	//   ....[0]....
.L_44:
        /*005c*/ 	.word	0x000006f0


	//----- nvinfo : EIATTR_CBANK_PARAM_SIZE
	.align		4
.L_45:
        /*0060*/ 	.byte	0x03, 0x19
        /*0062*/ 	.short	0x001c


	//----- nvinfo : EIATTR_PARAM_CBANK
	.align		4
        /*0064*/ 	.byte	0x04, 0x0a
        /*0066*/ 	.short	(.L_47 - .L_46)
	.align		4
.L_46:
        /*0068*/ 	.word	index@(.nv.constant0._Z13matmuls_basicPfS_S_i)
        /*006c*/ 	.short	0x0380
        /*006e*/ 	.short	0x001c


	//----- nvinfo : EIATTR_SW_WAR
	.align		4
.L_47:
        /*0070*/ 	.byte	0x04, 0x36
        /*0072*/ 	.short	(.L_49 - .L_48)
.L_48:
        /*0074*/ 	.word	0x00000008
.L_49:


//--------------------- .nv.info._Z17convertFp32ToFp16P6__halfPfi --------------------------
	.section	.nv.info._Z17convertFp32ToFp16P6__halfPfi,"",@"SHT_CUDA_INFO"
	.sectionflags	@""
	.align	4


	//----- nvinfo : EIATTR_CUDA_API_VERSION
	.align		4
        /*0000*/ 	.byte	0x04, 0x37
        /*0002*/ 	.short	(.L_51 - .L_50)
.L_50:
        /*0004*/ 	.word	0x00000082


	//----- nvinfo : EIATTR_KPARAM_INFO
	.align		4
.L_51:
        /*0008*/ 	.byte	0x04, 0x17
        /*000a*/ 	.short	(.L_53 - .L_52)
.L_52:
        /*000c*/ 	.word	0x00000000
        /*0010*/ 	.short	0x0002
        /*0012*/ 	.short	0x0010
        /*0014*/ 	.byte	0x00, 0xf0, 0x11, 0x00


	//----- nvinfo : EIATTR_KPARAM_INFO
	.align		4
.L_53:
        /*0018*/ 	.byte	0x04, 0x17
        /*001a*/ 	.short	(.L_55 - .L_54)
.L_54:
        /*001c*/ 	.word	0x00000000
        /*0020*/ 	.short	0x0001
        /*0022*/ 	.short	0x0008
        /*0024*/ 	.byte	0x00, 0xf5, 0x21, 0x00


	//----- nvinfo : EIATTR_KPARAM_INFO
	.align		4
.L_55:
        /*0028*/ 	.byte	0x04, 0x17
        /*002a*/ 	.short	(.L_57 - .L_56)
.L_56:
        /*002c*/ 	.word	0x00000000
        /*0030*/ 	.short	0x0000
        /*0032*/ 	.short	0x0000
        /*0034*/ 	.byte	0x00, 0xf5, 0x21, 0x00


	//----- nvinfo : EIATTR_SPARSE_MMA_MASK
	.align		4
.L_57:
        /*0038*/ 	.byte	0x03, 0x50
        /*003a*/ 	.short	0x0000


	//----- nvinfo : EIATTR_MAXREG_COUNT
	.align		4
        /*003c*/ 	.byte	0x03, 0x1b
        /*003e*/ 	.short	0x00ff


	//----- nvinfo : EIATTR_MERCURY_ISA_VERSION
	.align		4
        /*0040*/ 	.byte	0x03, 0x5f
        /*0042*/ 	.short	0x0101


	//----- nvinfo : EIATTR_VRC_CTA_INIT_COUNT
	.align		4
        /*0044*/ 	.byte	0x02, 0x4a
	.zero		1
	.zero		1


	//----- nvinfo : EIATTR_EXIT_INSTR_OFFSETS
	.align		4
        /*0048*/ 	.byte	0x04, 0x1c
        /*004a*/ 	.short	(.L_59 - .L_58)


	//   ....[0]....
.L_58:
        /*004c*/ 	.word	0x00000070


	//   ....[1]....
        /*0050*/ 	.word	0x00000100


	//----- nvinfo : EIATTR_CBANK_PARAM_SIZE
	.align		4
.L_59:
        /*0054*/ 	.byte	0x03, 0x19
        /*0056*/ 	.short	0x0014


	//----- nvinfo : EIATTR_PARAM_CBANK
	.align		4
        /*0058*/ 	.byte	0x04, 0x0a
        /*005a*/ 	.short	(.L_61 - .L_60)
	.align		4
.L_60:
        /*005c*/ 	.word	index@(.nv.constant0._Z17convertFp32ToFp16P6__halfPfi)
        /*0060*/ 	.short	0x0380
        /*0062*/ 	.short	0x0014


	//----- nvinfo : EIATTR_SW_WAR
	.align		4
.L_61:
        /*0064*/ 	.byte	0x04, 0x36
        /*0066*/ 	.short	(.L_63 - .L_62)
.L_62:
        /*0068*/ 	.word	0x00000008
.L_63:


//--------------------- .nv.callgraph             --------------------------
	.section	.nv.callgraph,"",@"SHT_CUDA_CALLGRAPH"
	.align	4
	.sectionentsize	8
	.align		4
        /*0000*/ 	.word	0x00000000
	.align		4
        /*0004*/ 	.word	0xffffffff
	.align		4
        /*0008*/ 	.word	0x00000000
	.align		4
        /*000c*/ 	.word	0xfffffffe
	.align		4
        /*0010*/ 	.word	0x00000000
	.align		4
        /*0014*/ 	.word	0xfffffffd
	.align		4
        /*0018*/ 	.word	0x00000000
	.align		4
        /*001c*/ 	.word	0xfffffffc


//--------------------- .text._Z18matmuls_basic_halfP6__halfS0_Pfi --------------------------
	.section	.text._Z18matmuls_basic_halfP6__halfS0_Pfi,"ax",@progbits
	.align	128
        .global         _Z18matmuls_basic_halfP6__halfS0_Pfi
        .type           _Z18matmuls_basic_halfP6__halfS0_Pfi,@function
        .size           _Z18matmuls_basic_halfP6__halfS0_Pfi,(.L_x_3 - _Z18matmuls_basic_halfP6__halfS0_Pfi)
        .other          _Z18matmuls_basic_halfP6__halfS0_Pfi,@"STO_CUDA_ENTRY STV_DEFAULT"
_Z18matmuls_basic_halfP6__halfS0_Pfi:
.text._Z18matmuls_basic_halfP6__halfS0_Pfi:
[----:B------:R-:W-:Y:S01]  /*0000*/  LDC R1, c[0x0][0x37c] ;  /* 0x0000df00ff017b82 */ /* 0x000fe20000000800 */
[----:B------:R-:W0:Y:S07]  /*0010*/  S2R R12, SR_CTAID.X ;  /* 0x00000000000c7919 */ /* 0x000e2e0000002500 */
[----:B------:R-:W1:Y:S01]  /*0020*/  LDC.64 R4, c[0x0][0x388] ;  /* 0x0000e200ff047b82 */ /* 0x000e620000000a00 */
[----:B------:R-:W2:Y:S01]  /*0030*/  LDCU.64 UR4, c[0x0][0x358] ;  /* 0x00006b00ff0477ac */ /* 0x000ea20008000a00 */
[----:B------:R-:W3:Y:S01]  /*0040*/  S2R R0, SR_TID.X ;  /* 0x0000000000007919 */ /* 0x000ee20000002100 */
[----:B------:R-:W4:Y:S05]  /*0050*/  S2R R13, SR_TID.Y ;  /* 0x00000000000d7919 */ /* 0x000f2a0000002200 */
[----:B------:R-:W5:Y:S01]  /*0060*/  LDC.64 R2, c[0x0][0x380] ;  /* 0x0000e000ff027b82 */ /* 0x000f620000000a00 */
[----:B0-----:R-:W-:-:S04]  /*0070*/  SHF.L.U32 R6, R12, 0x8, RZ ;  /* 0x000000080c067819 */ /* 0x001fc800000006ff */
[----:B---3--:R-:W-:Y:S02]  /*0080*/  IADD3 R15, PT, PT, R6, R0, RZ ;  /* 0x00000000060f7210 */ /* 0x008fe40007ffe0ff */
[----:B----4-:R-:W-:-:S03]  /*0090*/  LEA R9, R13, R6, 0x4 ;  /* 0x000000060d097211 */ /* 0x010fc600078e20ff */
[C---:B-1----:R-:W-:Y:S01]  /*00a0*/  IMAD.WIDE.U32 R6, R15.reuse, 0x2, R4 ;  /* 0x000000020f067825 */ /* 0x042fe200078e0004 */
[----:B------:R-:W-:-:S03]  /*00b0*/  IADD3 R23, PT, PT, R15, 0x10, RZ ;  /* 0x000000100f177810 */ /* 0x000fc60007ffe0ff */
[----:B-----5:R-:W-:Y:S01]  /*00c0*/  IMAD.WIDE.U32 R2, R9, 0x2, R2 ;  /* 0x0000000209027825 */ /* 0x020fe200078e0002 */
[----:B------:R-:W-:Y:S01]  /*00d0*/  IADD3 R9, PT, PT, R15, 0x20, RZ ;  /* 0x000000200f097810 */ /* 0x000fe20007ffe0ff */
[----:B--2---:R0:W2:Y:S02]  /*00e0*/  LDG.E.U16 R20, desc[UR4][R6.64] ;  /* 0x0000000406147981 */ /* 0x0040a4000c1e1500 */
[--C-:B------:R-:W-:Y:S01]  /*00f0*/  IMAD.WIDE.U32 R22, R23, 0x2, R4.reuse ;  /* 0x0000000217167825 */ /* 0x100fe200078e0004 */
[----:B------:R-:W-:Y:S01]  /*0100*/  IADD3 R27, PT, PT, R15, 0x30, RZ ;  /* 0x000000300f1b7810 */ /* 0x000fe20007ffe0ff */
[----:B------:R-:W2:Y:S04]  /*0110*/  LDG.E.U16 R21, desc[UR4][R2.64] ;  /* 0x0000000402157981 */ /* 0x000ea8000c1e1500 */
[----:B------:R-:W3:Y:S01]  /*0120*/  LDG.E.U16 R22, desc[UR4][R22.64] ;  /* 0x0000000416167981 */ /* 0x000ee2000c1e1500 */
[----:B0-----:R-:W-:-:S03]  /*0130*/  IMAD.WIDE.U32 R6, R9, 0x2, R4 ;  /* 0x0000000209067825 */ /* 0x001fc600078e0004 */
[----:B------:R-:W3:Y:S01]  /*0140*/  LDG.E.U16 R25, desc[UR4][R2.64+0x2] ;  /* 0x0000020402197981 */ /* 0x000ee2000c1e1500 */
[----:B------:R-:W-:Y:S01]  /*0150*/  IADD3 R9, PT, PT, R15, 0x40, RZ ;  /* 0x000000400f097810 */ /* 0x000fe20007ffe0ff */
[----:B------:R-:W-:Y:S02]  /*0160*/  IMAD.WIDE.U32 R26, R27, 0x2, R4 ;  /* 0x000000021b1a7825 */ /* 0x000fe400078e0004 */
[----:B------:R0:W4:Y:S01]  /*0170*/  LDG.E.U16 R11, desc[UR4][R6.64] ;  /* 0x00000004060b7981 */ /* 0x000122000c1e1500 */
[----:B------:R-:W-:-:S03]  /*0180*/  IADD3 R29, PT, PT, R15, 0x50, RZ ;  /* 0x000000500f1d7810 */ /* 0x000fc60007ffe0ff */
[----:B------:R-:W4:Y:S01]  /*0190*/  LDG.E.U16 R10, desc[UR4][R2.64+0x4] ;  /* 0x00000404020a7981 */ /* 0x000f22000c1e1500 */
[----:B------:R-:W-:-:S03]  /*01a0*/  IMAD.WIDE.U32 R8, R9, 0x2, R4 ;  /* 0x0000000209087825 */ /* 0x000fc600078e0004 */
[----:B------:R1:W5:Y:S04]  /*01b0*/  LDG.E.U16 R27, desc[UR4][R26.64] ;  /* 0x000000041a1b7981 */ /* 0x000368000c1e1500 */
[----:B------:R-:W5:Y:S01]  /*01c0*/  LDG.E.U16 R24, desc[UR4][R2.64+0x6] ;  /* 0x0000060402187981 */ /* 0x000f62000c1e1500 */
[--C-:B------:R-:W-:Y:S01]  /*01d0*/  IMAD.WIDE.U32 R28, R29, 0x2, R4.reuse ;  /* 0x000000021d1c7825 */ /* 0x100fe200078e0004 */
[----:B------:R-:W-:Y:S02]  /*01e0*/  IADD3 R19, PT, PT, R15, 0x60, RZ ;  /* 0x000000600f137810 */ /* 0x000fe40007ffe0ff */
[----:B------:R1:W5:Y:S04]  /*01f0*/  LDG.E.U16 R18, desc[UR4][R8.64] ;  /* 0x0000000408127981 */ /* 0x000368000c1e1500 */
[----:B------:R-:W5:Y:S01]  /*0200*/  LDG.E.U16 R23, desc[UR4][R2.64+0x8] ;  /* 0x0000080402177981 */ /* 0x000f62000c1e1500 */
[----:B0-----:R-:W-:-:S03]  /*0210*/  IMAD.WIDE.U32 R6, R19, 0x2, R4 ;  /* 0x0000000213067825 */ /* 0x001fc600078e0004 */
[----:B------:R0:W5:Y:S04]  /*0220*/  LDG.E.U16 R17, desc[UR4][R28.64] ;  /* 0x000000041c117981 */ /* 0x000168000c1e1500 */
[----:B------:R-:W5:Y:S04]  /*0230*/  LDG.E.U16 R14, desc[UR4][R2.64+0xa] ;  /* 0x00000a04020e7981 */ /* 0x000f68000c1e1500 */
[----:B------:R0:W5:Y:S04]  /*0240*/  LDG.E.U16 R19, desc[UR4][R6.64] ;  /* 0x0000000406137981 */ /* 0x000168000c1e1500 */
[----:B------:R-:W5:Y:S01]  /*0250*/  LDG.E.U16 R16, desc[UR4][R2.64+0xc] ;  /* 0x00000c0402107981 */ /* 0x000f62000c1e1500 */
[----:B-1----:R-:W-:-:S02]  /*0260*/  IADD3 R26, PT, PT, R15, 0x70, RZ ;  /* 0x000000700f1a7810 */ /* 0x002fc40007ffe0ff */
[C---:B------:R-:W-:Y:S02]  /*0270*/  IADD3 R9, PT, PT, R15.reuse, 0x80, RZ ;  /* 0x000000800f097810 */ /* 0x040fe40007ffe0ff */
[----:B0-----:R-:W-:-:S03]  /*0280*/  IADD3 R29, PT, PT, R15, 0x90, RZ ;  /* 0x000000900f1d7810 */ /* 0x001fc60007ffe0ff */
[--C-:B------:R-:W-:Y:S01]  /*0290*/  IMAD.WIDE.U32 R8, R9, 0x2, R4.reuse ;  /* 0x0000000209087825 */ /* 0x100fe200078e0004 */
[C---:B------:R-:W-:Y:S02]  /*02a0*/  IADD3 R6, PT, PT, R15.reuse, 0xa0, RZ ;  /* 0x000000a00f067810 */ /* 0x040fe40007ffe0ff */
[----:B------:R-:W-:Y:S01]  /*02b0*/  IADD3 R28, PT, PT, R15, 0xf0, RZ ;  /* 0x000000f00f1c7810 */ /* 0x000fe20007ffe0ff */
[----:B--2---:R-:W-:Y:S02]  /*02c0*/  HFMA2 R7, R21.H0_H0, R20.H0_H0, RZ.H0_H0 ;  /* 0x2000001415077231 */ /* 0x004fe400000408ff */
[----:B------:R-:W-:-:S06]  /*02d0*/  IMAD.WIDE.U32 R20, R26, 0x2, R4 ;  /* 0x000000021a147825 */ /* 0x000fcc00078e0004 */
[----:B------:R-:W2:Y:S01]  /*02e0*/  LDG.E.U16 R21, desc[UR4][R20.64] ;  /* 0x0000000414157981 */ /* 0x000ea2000c1e1500 */
[----:B---3--:R-:W-:-:S03]  /*02f0*/  HFMA2 R7, R25.H0_H0, R22.H0_H0, R7.H0_H0 ;  /* 0x2000001619077231 */ /* 0x008fc60000040807 */
[----:B------:R-:W2:Y:S04]  /*0300*/  LDG.E.U16 R22, desc[UR4][R2.64+0xe] ;  /* 0x00000e0402167981 */ /* 0x000ea8000c1e1500 */
[----:B------:R5:W3:Y:S01]  /*0310*/  LDG.E.U16 R25, desc[UR4][R8.64] ;  /* 0x0000000408197981 */ /* 0x000ae2000c1e1500 */
[----:B----4-:R-:W-:Y:S02]  /*0320*/  HFMA2 R7, R10.H0_H0, R11.H0_H0, R7.H0_H0 ;  /* 0x2000000b0a077231 */ /* 0x010fe40000040807 */
[----:B------:R-:W-:-:S04]  /*0330*/  IMAD.WIDE.U32 R10, R29, 0x2, R4 ;  /* 0x000000021d0a7825 */ /* 0x000fc800078e0004 */
[----:B-----5:R-:W-:Y:S01]  /*0340*/  HFMA2 R9, R24.H0_H0, R27.H0_H0, R7.H0_H0 ;  /* 0x2000001b18097231 */ /* 0x020fe20000040807 */
[----:B------:R-:W-:Y:S01]  /*0350*/  IADD3 R27, PT, PT, R15, 0xb0, RZ ;  /* 0x000000b00f1b7810 */ /* 0x000fe20007ffe0ff */
[----:B------:R-:W3:Y:S01]  /*0360*/  LDG.E.U16 R24, desc[UR4][R2.64+0x10] ;  /* 0x0000100402187981 */ /* 0x000ee2000c1e1500 */
[----:B------:R-:W-:-:S03]  /*0370*/  IMAD.WIDE.U32 R6, R6, 0x2, R4 ;  /* 0x0000000206067825 */ /* 0x000fc600078e0004 */
[----:B------:R-:W4:Y:S01]  /*0380*/  LDG.E.U16 R11, desc[UR4][R10.64] ;  /* 0x000000040a0b7981 */ /* 0x000f22000c1e1500 */
[----:B------:R-:W-:Y:S02]  /*0390*/  HFMA2 R20, R23.H0_H0, R18.H0_H0, R9.H0_H0 ;  /* 0x2000001217147231 */ /* 0x000fe40000040809 */
[----:B------:R-:W-:Y:S01]  /*03a0*/  IMAD.WIDE.U32 R8, R27, 0x2, R4 ;  /* 0x000000021b087825 */ /* 0x000fe200078e0004 */
[C---:B------:R-:W-:Y:S01]  /*03b0*/  IADD3 R27, PT, PT, R15.reuse, 0xc0, RZ ;  /* 0x000000c00f1b7810 */ /* 0x040fe20007ffe0ff */
[----:B------:R-:W4:Y:S01]  /*03c0*/  LDG.E.U16 R18, desc[UR4][R2.64+0x12] ;  /* 0x0000120402127981 */ /* 0x000f22000c1e1500 */
[----:B------:R-:W-:-:S03]  /*03d0*/  IADD3 R29, PT, PT, R15, 0xd0, RZ ;  /* 0x000000d00f1d7810 */ /* 0x000fc60007ffe0ff */
[----:B------:R0:W5:Y:S01]  /*03e0*/  LDG.E.U16 R23, desc[UR4][R6.64] ;  /* 0x0000000406177981 */ /* 0x000162000c1e1500 */
[----:B------:R-:W-:Y:S02]  /*03f0*/  HFMA2 R17, R14.H0_H0, R17.H0_H0, R20.H0_H0 ;  /* 0x200000110e117231 */ /* 0x000fe40000040814 */
[----:B------:R-:W-:Y:S01]  /*0400*/  IMAD.WIDE.U32 R26, R27, 0x2, R4 ;  /* 0x000000021b1a7825 */ /* 0x000fe200078e0004 */
[----:B------:R-:W5:Y:S01]  /*0410*/  LDG.E.U16 R14, desc[UR4][R2.64+0x14] ;  /* 0x00001404020e7981 */ /* 0x000f62000c1e1500 */
[----:B------:R-:W-:-:S03]  /*0420*/  IADD3 R20, PT, PT, R15, 0xe0, RZ ;  /* 0x000000e00f147810 */ /* 0x000fc60007ffe0ff */
[----:B------:R-:W5:Y:S01]  /*0430*/  LDG.E.U16 R9, desc[UR4][R8.64] ;  /* 0x0000000408097981 */ /* 0x000f62000c1e1500 */
[----:B------:R-:W-:Y:S02]  /*0440*/  HFMA2 R19, R16.H0_H0, R19.H0_H0, R17.H0_H0 ;  /* 0x2000001310137231 */ /* 0x000fe40000040811 */
[--C-:B------:R-:W-:Y:S01]  /*0450*/  IMAD.WIDE.U32 R16, R29, 0x2, R4.reuse ;  /* 0x000000021d107825 */ /* 0x100fe200078e0004 */
[----:B------:R-:W5:Y:S03]  /*0460*/  LDG.E.U16 R10, desc[UR4][R2.64+0x16] ;  /* 0x00001604020a7981 */ /* 0x000f66000c1e1500 */
[--C-:B0-----:R-:W-:Y:S01]  /*0470*/  IMAD.WIDE.U32 R6, R20, 0x2, R4.reuse ;  /* 0x0000000214067825 */ /* 0x101fe200078e0004 */
[----:B------:R-:W5:Y:S04]  /*0480*/  LDG.E.U16 R26, desc[UR4][R26.64] ;  /* 0x000000041a1a7981 */ /* 0x000f68000c1e1500 */
[----:B------:R-:W5:Y:S01]  /*0490*/  LDG.E.U16 R29, desc[UR4][R2.64+0x18] ;  /* 0x00001804021d7981 */ /* 0x000f62000c1e1500 */
[----:B------:R-:W-:-:S03]  /*04a0*/  IMAD.WIDE.U32 R4, R28, 0x2, R4 ;  /* 0x000000021c047825 */ /* 0x000fc600078e0004 */
[----:B------:R-:W5:Y:S04]  /*04b0*/  LDG.E.U16 R16, desc[UR4][R16.64] ;  /* 0x0000000410107981 */ /* 0x000f68000c1e1500 */
[----:B------:R-:W5:Y:S04]  /*04c0*/  LDG.E.U16 R15, desc[UR4][R2.64+0x1a] ;  /* 0x00001a04020f7981 */ /* 0x000f68000c1e1500 */
[----:B------:R-:W5:Y:S04]  /*04d0*/  LDG.E.U16 R7, desc[UR4][R6.64] ;  /* 0x0000000406077981 */ /* 0x000f68000c1e1500 */
[----:B------:R-:W5:Y:S04]  /*04e0*/  LDG.E.U16 R8, desc[UR4][R2.64+0x1c] ;  /* 0x00001c0402087981 */ /* 0x000f68000c1e1500 */
[----:B------:R-:W5:Y:S04]  /*04f0*/  LDG.E.U16 R20, desc[UR4][R2.64+0x1e] ;  /* 0x00001e0402147981 */ /* 0x000f68000c1e1500 */
[----:B------:R-:W5:Y:S01]  /*0500*/  LDG.E.U16 R5, desc[UR4][R4.64] ;  /* 0x0000000404057981 */ /* 0x000f62000c1e1500 */
[----:B------:R-:W-:-:S04]  /*0510*/  LEA R13, R13, R0, 0x4 ;  /* 0x000000000d0d7211 */ /* 0x000fc800078e20ff */
[----:B------:R-:W-:Y:S01]  /*0520*/  LEA R13, R12, R13, 0x8 ;  /* 0x0000000d0c0d7211 */ /* 0x000fe200078e40ff */
[----:B--2---:R-:W-:-:S04]  /*0530*/  HFMA2 R19, R22.H0_H0, R21.H0_H0, R19.H0_H0 ;  /* 0x2000001516137231 */ /* 0x004fc80000040813 */
[----:B---3--:R-:W-:-:S04]  /*0540*/  HFMA2 R19, R24.H0_H0, R25.H0_H0, R19.H0_H0 ;  /* 0x2000001918137231 */ /* 0x008fc80000040813 */
[----:B----4-:R-:W-:Y:S02]  /*0550*/  HFMA2 R11, R18.H0_H0, R11.H0_H0, R19.H0_H0 ;  /* 0x2000000b120b7231 */ /* 0x010fe40000040813 */
[----:B------:R-:W0:Y:S02]  /*0560*/  LDC.64 R18, c[0x0][0x390] ;  /* 0x0000e400ff127b82 */ /* 0x000e240000000a00 */
[----:B-----5:R-:W-:-:S04]  /*0570*/  HFMA2 R11, R14.H0_H0, R23.H0_H0, R11.H0_H0 ;  /* 0x200000170e0b7231 */ /* 0x020fc8000004080b */
[----:B------:R-:W-:-:S04]  /*0580*/  HFMA2 R9, R10.H0_H0, R9.H0_H0, R11.H0_H0 ;  /* 0x200000090a097231 */ /* 0x000fc8000004080b */
[----:B------:R-:W-:-:S04]  /*0590*/  HFMA2 R9, R29.H0_H0, R26.H0_H0, R9.H0_H0 ;  /* 0x2000001a1d097231 */ /* 0x000fc80000040809 */
[----:B------:R-:W-:-:S04]  /*05a0*/  HFMA2 R9, R15.H0_H0, R16.H0_H0, R9.H0_H0 ;  /* 0x200000100f097231 */ /* 0x000fc80000040809 */
[----:B------:R-:W-:Y:S02]  /*05b0*/  HFMA2 R10, R8.H0_H0, R7.H0_H0, R9.H0_H0 ;  /* 0x20000007080a7231 */ /* 0x000fe40000040809 */
[----:B0-----:R-:W-:-:S04]  /*05c0*/  IMAD.WIDE R18, R13, 0x4, R18 ;  /* 0x000000040d127825 */ /* 0x001fc800078e0212 */
[----:B------:R-:W-:-:S05]  /*05d0*/  HFMA2 R5, R20.H0_H0, R5.H0_H0, R10.H0_H0 ;  /* 0x2000000514057231 */ /* 0x000fca000004080a */
[----:B------:R-:W-:-:S05]  /*05e0*/  HADD2.F32 R5, -RZ, R5.H0_H0 ;  /* 0x20000005ff057230 */ /* 0x000fca0000004100 */
[----:B------:R-:W-:Y:S01]  /*05f0*/  STG.E desc[UR4][R18.64], R5 ;  /* 0x0000000512007986 */ /* 0x000fe2000c101904 */
[----:B------:R-:W-:Y:S05]  /*0600*/  EXIT ;  /* 0x000000000000794d */ /* 0x000fea0003800000 */
.L_x_0:
[----:B------:R-:W-:-:S00]  /*0610*/  BRA `(.L_x_0) ;  /* 0xfffffffc00fc7947 */ /* 0x000fc0000383ffff */
[----:B------:R-:W-:-:S00]  /*0620*/  NOP ;  /* 0x0000000000007918 */ /* 0x000fc00000000000 */
        /* <DEDUP_REMOVED lines=13> */
.L_x_3:


//--------------------- .text._Z13matmuls_basicPfS_S_i --------------------------
	.section	.text._Z13matmuls_basicPfS_S_i,"ax",@progbits
	.align	128
        .global         _Z13matmuls_basicPfS_S_i
        .type           _Z13matmuls_basicPfS_S_i,@function
        .size           _Z13matmuls_basicPfS_S_i,(.L_x_4 - _Z13matmuls_basicPfS_S_i)
        .other          _Z13matmuls_basicPfS_S_i,@"STO_CUDA_ENTRY STV_DEFAULT"
_Z13matmuls_basicPfS_S_i:
.text._Z13matmuls_basicPfS_S_i:
[----:B------:R-:W-:Y:S01]  /*0000*/  LDC R1, c[0x0][0x37c] ;  /* 0x0000df00ff017b82 */ /* 0x000fe20000000800 */
[----:B------:R-:W0:Y:S07]  /*0010*/  S2R R13, SR_CTAID.X ;  /* 0x00000000000d7919 */ /* 0x000e2e0000002500 */
[----:B------:R-:W1:Y:S01]  /*0020*/  LDC.64 R6, c[0x0][0x388] ;  /* 0x0000e200ff067b82 */ /* 0x000e620000000a00 */
[----:B------:R-:W2:Y:S01]  /*0030*/  LDCU.64 UR4, c[0x0][0x358] ;  /* 0x00006b00ff0477ac */ /* 0x000ea20008000a00 */
[----:B------:R-:W3:Y:S01]  /*0040*/  S2R R15, SR_TID.Y ;  /* 0x00000000000f7919 */ /* 0x000ee20000002200 */
[----:B------:R-:W3:Y:S05]  /*0050*/  S2R R9, SR_TID.X ;  /* 0x0000000000097919 */ /* 0x000eea0000002100 */
[----:B------:R-:W4:Y:S08]  /*0060*/  LDC.64 R2, c[0x0][0x390] ;  /* 0x0000e400ff027b82 */ /* 0x000f300000000a00 */
[----:B------:R-:W5:Y:S01]  /*0070*/  LDC.64 R4, c[0x0][0x380] ;  /* 0x0000e000ff047b82 */ /* 0x000f620000000a00 */
[----:B0-----:R-:W-:-:S02]  /*0080*/  SHF.L.U32 R0, R13, 0x8, RZ ;  /* 0x000000080d007819 */ /* 0x001fc400000006ff */
[-C--:B---3--:R-:W-:Y:S02]  /*0090*/  LEA R8, R15, R9.reuse, 0x4 ;  /* 0x000000090f087211 */ /* 0x088fe400078e20ff */
[----:B------:R-:W-:Y:S02]  /*00a0*/  IADD3 R9, PT, PT, R0, R9, RZ ;  /* 0x0000000900097210 */ /* 0x000fe40007ffe0ff */
[----:B------:R-:W-:Y:S02]  /*00b0*/  LEA R13, R13, R8, 0x8 ;  /* 0x000000080d0d7211 */ /* 0x000fe400078e40ff */
[----:B------:R-:W-:Y:S01]  /*00c0*/  LEA R15, R15, R0, 0x4 ;  /* 0x000000000f0f7211 */ /* 0x000fe200078e20ff */
[----:B-1----:R-:W-:-:S04]  /*00d0*/  IMAD.WIDE.U32 R10, R9, 0x4, R6 ;  /* 0x00000004090a7825 */ /* 0x002fc800078e0006 */
[----:B----4-:R-:W-:Y:S02]  /*00e0*/  IMAD.WIDE R2, R13, 0x4, R2 ;  /* 0x000000040d027825 */ /* 0x010fe400078e0202 */
[----:B--2---:R-:W2:Y:S02]  /*00f0*/  LDG.E R10, desc[UR4][R10.64] ;  /* 0x000000040a0a7981 */ /* 0x004ea4000c1e1900 */
[----:B-----5:R-:W-:Y:S02]  /*0100*/  IMAD.WIDE.U32 R4, R15, 0x4, R4 ;  /* 0x000000040f047825 */ /* 0x020fe400078e0004 */
[----:B------:R-:W2:Y:S04]  /*0110*/  LDG.E R0, desc[UR4][R2.64] ;  /* 0x0000000402007981 */ /* 0x000ea8000c1e1900 */
[----:B------:R-:W2:Y:S01]  /*0120*/  LDG.E R13, desc[UR4][R4.64] ;  /* 0x00000004040d7981 */ /* 0x000ea2000c1e1900 */
[----:B------:R-:W-:Y:S01]  /*0130*/  IADD3 R17, PT, PT, R9, 0x10, RZ ;  /* 0x0000001009117810 */ /* 0x000fe20007ffe0ff */
[----:B--2---:R-:W-:-:S04]  /*0140*/  FFMA R15, R13, R10, R0 ;  /* 0x0000000a0d0f7223 */ /* 0x004fc80000000000 */
[----:B------:R-:W-:Y:S01]  /*0150*/  IMAD.WIDE.U32 R12, R17, 0x4, R6 ;  /* 0x00000004110c7825 */ /* 0x000fe200078e0006 */
[----:B------:R0:W-:Y:S05]  /*0160*/  STG.E desc[UR4][R2.64], R15 ;  /* 0x0000000f02007986 */ /* 0x0001ea000c101904 */
[----:B------:R-:W2:Y:S04]  /*0170*/  LDG.E R12, desc[UR4][R12.64] ;  /* 0x000000040c0c7981 */ /* 0x000ea8000c1e1900 */
[----:B------:R-:W2:Y:S01]  /*0180*/  LDG.E R0, desc[UR4][R4.64+0x4] ;  /* 0x0000040404007981 */ /* 0x000ea2000c1e1900 */
[----:B------:R-:W-:-:S05]  /*0190*/  IADD3 R19, PT, PT, R9, 0x20, RZ ;  /* 0x0000002009137810 */ /* 0x000fca0007ffe0ff */
[----:B------:R-:W-:-:S04]  /*01a0*/  IMAD.WIDE.U32 R10, R19, 0x4, R6 ;  /* 0x00000004130a7825 */ /* 0x000fc800078e0006 */
[----:B--2---:R-:W-:-:S05]  /*01b0*/  FFMA R17, R0, R12, R15 ;  /* 0x0000000c00117223 */ /* 0x004fca000000000f */
[----:B------:R1:W-:Y:S04]  /*01c0*/  STG.E desc[UR4][R2.64], R17 ;  /* 0x0000001102007986 */ /* 0x0003e8000c101904 */
[----:B------:R-:W2:Y:S04]  /*01d0*/  LDG.E R10, desc[UR4][R10.64] ;  /* 0x000000040a0a7981 */ /* 0x000ea8000c1e1900 */
[----:B------:R-:W2:Y:S01]  /*01e0*/  LDG.E R0, desc[UR4][R4.64+0x8] ;  /* 0x0000080404007981 */ /* 0x000ea2000c1e1900 */
[----:B------:R-:W-:-:S05]  /*01f0*/  IADD3 R21, PT, PT, R9, 0x30, RZ ;  /* 0x0000003009157810 */ /* 0x000fca0007ffe0ff */
[----:B0-----:R-:W-:-:S04]  /*0200*/  IMAD.WIDE.U32 R14, R21, 0x4, R6 ;  /* 0x00000004150e7825 */ /* 0x001fc800078e0006 */
[----:B--2---:R-:W-:-:S05]  /*0210*/  FFMA R19, R0, R10, R17 ;  /* 0x0000000a00137223 */ /* 0x004fca0000000011 */
[----:B------:R0:W-:Y:S04]  /*0220*/  STG.E desc[UR4][R2.64], R19 ;  /* 0x0000001302007986 */ /* 0x0001e8000c101904 */
[----:B------:R-:W2:Y:S04]  /*0230*/  LDG.E R14, desc[UR4][R14.64] ;  /* 0x000000040e0e7981 */ /* 0x000ea8000c1e1900 */
[----:B------:R-:W2:Y:S01]  /*0240*/  LDG.E R0, desc[UR4][R4.64+0xc] ;  /* 0x00000c0404007981 */ /* 0x000ea2000c1e1900 */
[----:B------:R-:W-:-:S05]  /*0250*/  IADD3 R13, PT, PT, R9, 0x40, RZ ;  /* 0x00000040090d7810 */ /* 0x000fca0007ffe0ff */
[----:B------:R-:W-:-:S04]  /*0260*/  IMAD.WIDE.U32 R12, R13, 0x4, R6 ;  /* 0x000000040d0c7825 */ /* 0x000fc800078e0006 */
[----:B--2---:R-:W-:-:S05]  /*0270*/  FFMA R21, R0, R14, R19 ;  /* 0x0000000e00157223 */ /* 0x004fca0000000013 */
[----:B------:R2:W-:Y:S04]  /*0280*/  STG.E desc[UR4][R2.64], R21 ;  /* 0x0000001502007986 */ /* 0x0005e8000c101904 */
[----:B------:R-:W1:Y:S04]  /*0290*/  LDG.E R12, desc[UR4][R12.64] ;  /* 0x000000040c0c7981 */ /* 0x000e68000c1e1900 */
[----:B------:R-:W1:Y:S01]  /*02a0*/  LDG.E R0, desc[UR4][R4.64+0x10] ;  /* 0x0000100404007981 */ /* 0x000e62000c1e1900 */
[----:B------:R-:W-:-:S05]  /*02b0*/  IADD3 R11, PT, PT, R9, 0x50, RZ ;  /* 0x00000050090b7810 */ /* 0x000fca0007ffe0ff */
[----:B------:R-:W-:-:S04]  /*02c0*/  IMAD.WIDE.U32 R10, R11, 0x4, R6 ;  /* 0x000000040b0a7825 */ /* 0x000fc800078e0006 */
[----:B-1----:R-:W-:-:S05]  /*02d0*/  FFMA R17, R0, R12, R21 ;  /* 0x0000000c00117223 */ /* 0x002fca0000000015 */
[----:B------:R1:W-:Y:S04]  /*02e0*/  STG.E desc[UR4][R2.64], R17 ;  /* 0x0000001102007986 */ /* 0x0003e8000c101904 */
[----:B------:R-:W0:Y:S04]  /*02f0*/  LDG.E R10, desc[UR4][R10.64] ;  /* 0x000000040a0a7981 */ /* 0x000e28000c1e1900 */
[----:B------:R-:W0:Y:S01]  /*0300*/  LDG.E R0, desc[UR4][R4.64+0x14] ;  /* 0x0000140404007981 */ /* 0x000e22000c1e1900 */
[----:B------:R-:W-:-:S05]  /*0310*/  IADD3 R15, PT, PT, R9, 0x60, RZ ;  /* 0x00000060090f7810 */ /* 0x000fca0007ffe0ff */
[----:B------:R-:W-:-:S04]  /*0320*/  IMAD.WIDE.U32 R14, R15, 0x4, R6 ;  /* 0x000000040f0e7825 */ /* 0x000fc800078e0006 */
[----:B0-----:R-:W-:-:S05]  /*0330*/  FFMA R19, R0, R10, R17 ;  /* 0x0000000a00137223 */ /* 0x001fca0000000011 */
        /* <DEDUP_REMOVED lines=36> */
[----:B------:R-:W-:Y:S04]  /*0580*/  STG.E desc[UR4][R2.64], R19 ;  /* 0x0000001302007986 */ /* 0x000fe8000c101904 */
[----:B------:R-:W2:Y:S04]  /*0590*/  LDG.E R14, desc[UR4][R14.64] ;  /* 0x000000040e0e7981 */ /* 0x000ea8000c1e1900 */
[----:B------:R-:W2:Y:S01]  /*05a0*/  LDG.E R0, desc[UR4][R4.64+0x30] ;  /* 0x0000300404007981 */ /* 0x000ea2000c1e1900 */
[----:B------:R-:W-:-:S05]  /*05b0*/  IADD3 R13, PT, PT, R9, 0xd0, RZ ;  /* 0x000000d0090d7810 */ /* 0x000fca0007ffe0ff */
[----:B------:R-:W-:-:S04]  /*05c0*/  IMAD.WIDE.U32 R12, R13, 0x4, R6 ;  /* 0x000000040d0c7825 */ /* 0x000fc800078e0006 */
[----:B--2---:R-:W-:-:S05]  /*05d0*/  FFMA R21, R0, R14, R19 ;  /* 0x0000000e00157223 */ /* 0x004fca0000000013 */
[----:B------:R-:W-:Y:S04]  /*05e0*/  STG.E desc[UR4][R2.64], R21 ;  /* 0x0000001502007986 */ /* 0x000fe8000c101904 */
[----:B------:R-:W1:Y:S04]  /*05f0*/  LDG.E R12, desc[UR4][R12.64] ;  /* 0x000000040c0c7981 */ /* 0x000e68000c1e1900 */
[----:B------:R-:W1:Y:S01]  /*0600*/  LDG.E R0, desc[UR4][R4.64+0x34] ;  /* 0x0000340404007981 */ /* 0x000e62000c1e1900 */
[----:B------:R-:W-:-:S05]  /*0610*/  IADD3 R11, PT, PT, R9, 0xe0, RZ ;  /* 0x000000e0090b7810 */ /* 0x000fca0007ffe0ff */
[----:B------:R-:W-:-:S04]  /*0620*/  IMAD.WIDE.U32 R10, R11, 0x4, R6 ;  /* 0x000000040b0a7825 */ /* 0x000fc800078e0006 */
[----:B-1----:R-:W-:-:S05]  /*0630*/  FFMA R17, R0, R12, R21 ;  /* 0x0000000c00117223 */ /* 0x002fca0000000015 */
[----:B------:R-:W-:Y:S04]  /*0640*/  STG.E desc[UR4][R2.64], R17 ;  /* 0x0000001102007986 */ /* 0x000fe8000c101904 */
[----:B------:R-:W2:Y:S04]  /*0650*/  LDG.E R10, desc[UR4][R10.64] ;  /* 0x000000040a0a7981 */ /* 0x000ea8000c1e1900 */
[----:B------:R-:W2:Y:S01]  /*0660*/  LDG.E R0, desc[UR4][R4.64+0x38] ;  /* 0x0000380404007981 */ /* 0x000ea2000c1e1900 */
[----:B------:R-:W-:-:S05]  /*0670*/  IADD3 R15, PT, PT, R9, 0xf0, RZ ;  /* 0x000000f0090f7810 */ /* 0x000fca0007ffe0ff */
[----:B------:R-:W-:-:S04]  /*0680*/  IMAD.WIDE.U32 R6, R15, 0x4, R6 ;  /* 0x000000040f067825 */ /* 0x000fc800078e0006 */
[----:B--2---:R-:W-:-:S05]  /*0690*/  FFMA R9, R0, R10, R17 ;  /* 0x0000000a00097223 */ /* 0x004fca0000000011 */
[----:B------:R-:W-:Y:S04]  /*06a0*/  STG.E desc[UR4][R2.64], R9 ;  /* 0x0000000902007986 */ /* 0x000fe8000c101904 */
[----:B------:R-:W2:Y:S04]  /*06b0*/  LDG.E R0, desc[UR4][R4.64+0x3c] ;  /* 0x00003c0404007981 */ /* 0x000ea8000c1e1900 */
[----:B------:R-:W2:Y:S02]  /*06c0*/  LDG.E R6, desc[UR4][R6.64] ;  /* 0x0000000406067981 */ /* 0x000ea4000c1e1900 */
[----:B--2---:R-:W-:-:S05]  /*06d0*/  FFMA R13, R0, R6, R9 ;  /* 0x00000006000d7223 */ /* 0x004fca0000000009 */
[----:B------:R-:W-:Y:S01]  /*06e0*/  STG.E desc[UR4][R2.64], R13 ;  /* 0x0000000d02007986 */ /* 0x000fe2000c101904 */
[----:B------:R-:W-:Y:S05]  /*06f0*/  EXIT ;  /* 0x000000000000794d */ /* 0x000fea0003800000 */
.L_x_1:
        /* <DEDUP_REMOVED lines=16> */
.L_x_4:


//--------------------- .text._Z17convertFp32ToFp16P6__halfPfi --------------------------
	.section	.text._Z17convertFp32ToFp16P6__halfPfi,"ax",@progbits
	.align	128
        .global         _Z17convertFp32ToFp16P6__halfPfi
        .type           _Z17convertFp32ToFp16P6__halfPfi,@function
        .size           _Z17convertFp32ToFp16P6__halfPfi,(.L_x_5 - _Z17convertFp32ToFp16P6__halfPfi)
        .other          _Z17convertFp32ToFp16P6__halfPfi,@"STO_CUDA_ENTRY STV_DEFAULT"
_Z17convertFp32ToFp16P6__halfPfi:
.text._Z17convertFp32ToFp16P6__halfPfi:
[----:B------:R-:W-:Y:S01]  /*0000*/  LDC R1, c[0x0][0x37c] ;  /* 0x0000df00ff017b82 */ /* 0x000fe20000000800 */
[----:B------:R-:W0:Y:S01]  /*0010*/  S2R R7, SR_CTAID.X ;  /* 0x0000000000077919 */ /* 0x000e220000002500 */
[----:B------:R-:W0:Y:S01]  /*0020*/  LDCU UR4, c[0x0][0x360] ;  /* 0x00006c00ff0477ac */ /* 0x000e220008000800 */
[----:B------:R-:W0:Y:S01]  /*0030*/  S2R R0, SR_TID.X ;  /* 0x0000000000007919 */ /* 0x000e220000002100 */
[----:B------:R-:W1:Y:S01]  /*0040*/  LDCU UR5, c[0x0][0x390] ;  /* 0x00007200ff0577ac */ /* 0x000e620008000800 */
[----:B0-----:R-:W-:-:S05]  /*0050*/  IMAD R7, R7, UR4, R0 ;  /* 0x0000000407077c24 */ /* 0x001fca000f8e0200 */
[----:B-1----:R-:W-:-:S13]  /*0060*/  ISETP.GE.AND P0, PT, R7, UR5, PT ;  /* 0x0000000507007c0c */ /* 0x002fda000bf06270 */
[----:B------:R-:W-:Y:S05]  /*0070*/  @P0 EXIT ;  /* 0x000000000000094d */ /* 0x000fea0003800000 */
[----:B------:R-:W0:Y:S01]  /*0080*/  LDC.64 R4, c[0x0][0x388] ;  /* 0x0000e200ff047b82 */ /* 0x000e220000000a00 */
[----:B------:R-:W1:Y:S07]  /*0090*/  LDCU.64 UR4, c[0x0][0x358] ;  /* 0x00006b00ff0477ac */ /* 0x000e6e0008000a00 */
[----:B------:R-:W2:Y:S01]  /*00a0*/  LDC.64 R2, c[0x0][0x380] ;  /* 0x0000e000ff027b82 */ /* 0x000ea20000000a00 */
[----:B0-----:R-:W-:-:S06]  /*00b0*/  IMAD.WIDE R4, R7, 0x4, R4 ;  /* 0x0000000407047825 */ /* 0x001fcc00078e0204 */
[----:B-1----:R-:W3:Y:S01]  /*00c0*/  LDG.E R4, desc[UR4][R4.64] ;  /* 0x0000000404047981 */ /* 0x002ee2000c1e1900 */
[----:B--2---:R-:W-:Y:S01]  /*00d0*/  IMAD.WIDE R2, R7, 0x2, R2 ;  /* 0x0000000207027825 */ /* 0x004fe200078e0202 */
[----:B---3--:R-:W-:-:S05]  /*00e0*/  F2FP.F16.F32.PACK_AB R0, RZ, R4 ;  /* 0x00000004ff00723e */ /* 0x008fca00000000ff */
[----:B------:R-:W-:Y:S01]  /*00f0*/  STG.E.U16 desc[UR4][R2.64], R0 ;  /* 0x0000000002007986 */ /* 0x000fe2000c101504 */
[----:B------:R-:W-:Y:S05]  /*0100*/  EXIT ;  /* 0x000000000000794d */ /* 0x000fea0003800000 */
.L_x_2:
        /* <DEDUP_REMOVED lines=15> */
.L_x_5:


//--------------------- .nv.shared.reserved.0     --------------------------
	.section	.nv.shared.reserved.0,"aw",@nobits
	.weak		__nv_reservedSMEM_offset_0_alias
	.size		__nv_reservedSMEM_offset_0_alias, 0, 64
	.other		__nv_reservedSMEM_offset_0_alias,@"STO_CUDA_RESERVED_SHARED STV_DEFAULT"
__nv_reservedSMEM_offset_0_alias:
	.zero		0
	.zero		64


//--------------------- .nv.constant0._Z18matmuls_basic_halfP6__halfS0_Pfi --------------------------
	.section	.nv.constant0._Z18matmuls_basic_halfP6__halfS0_Pfi,"a",@progbits
	.sectionflags	@""
	.align	4
.nv.constant0._Z18matmuls_basic_halfP6__halfS0_Pfi:
	.zero		924


//--------------------- .nv.constant0._Z13matmuls_basicPfS_S_i --------------------------
	.section	.nv.constant0._Z13matmuls_basicPfS_S_i,"a",@progbits
	.sectionflags	@""
	.align	4
.nv.constant0._Z13matmuls_basicPfS_S_i:
	.zero		924


//--------------------- .nv.constant0._Z17convertFp32ToFp16P6__halfPfi --------------------------
	.section	.nv.constant0._Z17convertFp32ToFp16P6__halfPfi,"a",@progbits
	.sectionflags	@""
	.align	4
.nv.constant0._Z17convertFp32ToFp16P6__halfPfi:
	.zero		916


//--------------------- SYMBOLS --------------------------

	.type		.nv.reservedSmem.offset0,@object
	.size		.nv.reservedSmem.offset0,0x4
